//
// Generated by NVIDIA NVVM Compiler
//
// Compiler Build ID: CL-36424714
// Cuda compilation tools, release 13.0, V13.0.88
// Based on NVVM 20.0.0
//

.version 9.0
.target sm_100
.address_size 64

	// .globl	_Z5step1PfS_f

.visible .entry _Z5step1PfS_f(
	.param .u64 .ptr .align 1 _Z5step1PfS_f_param_0,
	.param .u64 .ptr .align 1 _Z5step1PfS_f_param_1,
	.param .f32 _Z5step1PfS_f_param_2
)
{
	.reg .pred 	%p<4>;
	.reg .b32 	%r<22>;
	.reg .b32 	%f<13>;
	.reg .b64 	%rd<12>;

	ld.param.u64 	%rd1, [_Z5step1PfS_f_param_0];
	ld.param.u64 	%rd2, [_Z5step1PfS_f_param_1];
	ld.param.f32 	%f1, [_Z5step1PfS_f_param_2];
	cvta.to.global.u64 	%rd3, %rd1;
	cvta.to.global.u64 	%rd4, %rd2;
	mov.u32 	%r1, %tid.y;
	mov.u32 	%r2, %ntid.x;
	mov.u32 	%r3, %tid.x;
	mad.lo.s32 	%r4, %r1, %r2, %r3;
	mov.u32 	%r5, %ctaid.x;
	mul.lo.s32 	%r7, %r5, %r2;
	mov.u32 	%r8, %ntid.y;
	mul.lo.s32 	%r9, %r7, %r8;
	add.s32 	%r10, %r4, %r9;
	sub.s32 	%r11, %r4, %r2;
	add.s32 	%r12, %r11, %r9;
	or.b32  	%r13, %r1, %r5;
	setp.eq.s32 	%p1, %r13, 0;
	selp.b32 	%r14, %r10, %r12, %p1;
	add.s32 	%r15, %r8, -1;
	setp.eq.s32 	%p2, %r1, %r15;
	mov.u32 	%r16, %nctaid.x;
	add.s32 	%r18, %r16, -1;
	setp.eq.s32 	%p3, %r5, %r18;
	selp.b32 	%r19, 0, %r2, %p3;
	selp.b32 	%r20, %r19, %r2, %p2;
	add.s32 	%r21, %r10, %r20;
	mul.wide.s32 	%rd5, %r10, 4;
	add.s64 	%rd6, %rd4, %rd5;
	ld.global.f32 	%f2, [%rd6];
	ld.global.f32 	%f3, [%rd6+4];
	ld.global.f32 	%f4, [%rd6+-4];
	add.f32 	%f5, %f3, %f4;
	mul.wide.s32 	%rd7, %r14, 4;
	add.s64 	%rd8, %rd4, %rd7;
	ld.global.f32 	%f6, [%rd8];
	add.f32 	%f7, %f5, %f6;
	mul.wide.s32 	%rd9, %r21, 4;
	add.s64 	%rd10, %rd4, %rd9;
	ld.global.f32 	%f8, [%rd10];
	add.f32 	%f9, %f7, %f8;
	fma.rn.f32 	%f10, %f2, 0fC0800000, %f9;
	mul.f32 	%f11, %f1, %f10;
	fma.rn.f32 	%f12, %f2, 0f40000000, %f11;
	add.s64 	%rd11, %rd3, %rd5;
	st.global.f32 	[%rd11], %f12;
	ret;

}
	// .globl	_Z5step2PfS_
.visible .entry _Z5step2PfS_(
	.param .u64 .ptr .align 1 _Z5step2PfS__param_0,
	.param .u64 .ptr .align 1 _Z5step2PfS__param_1
)
{
	.reg .b32 	%r<8>;
	.reg .b32 	%f<4>;
	.reg .b64 	%rd<8>;

	ld.param.u64 	%rd1, [_Z5step2PfS__param_0];
	ld.param.u64 	%rd2, [_Z5step2PfS__param_1];
	cvta.to.global.u64 	%rd3, %rd2;
	cvta.to.global.u64 	%rd4, %rd1;
	mov.u32 	%r1, %tid.y;
	mov.u32 	%r2, %ntid.x;
	mov.u32 	%r3, %tid.x;
	mov.u32 	%r4, %ctaid.x;
	mov.u32 	%r5, %ntid.y;
	mad.lo.s32 	%r6, %r5, %r4, %r1;
	mad.lo.s32 	%r7, %r6, %r2, %r3;
	mul.wide.s32 	%rd5, %r7, 4;
	add.s64 	%rd6, %rd4, %rd5;
	ld.global.f32 	%f1, [%rd6];
	add.s64 	%rd7, %rd3, %rd5;
	ld.global.f32 	%f2, [%rd7];
	add.f32 	%f3, %f1, %f2;
	st.global.f32 	[%rd6], %f3;
	ret;

}
	// .globl	_Z4copyPfS_
.visible .entry _Z4copyPfS_(
	.param .u64 .ptr .align 1 _Z4copyPfS__param_0,
	.param .u64 .ptr .align 1 _Z4copyPfS__param_1
)
{
	.reg .b32 	%r<8>;
	.reg .b32 	%f<2>;
	.reg .b64 	%rd<8>;

	ld.param.u64 	%rd1, [_Z4copyPfS__param_0];
	ld.param.u64 	%rd2, [_Z4copyPfS__param_1];
	cvta.to.global.u64 	%rd3, %rd1;
	cvta.to.global.u64 	%rd4, %rd2;
	mov.u32 	%r1, %tid.y;
	mov.u32 	%r2, %ntid.x;
	mov.u32 	%r3, %tid.x;
	mov.u32 	%r4, %ctaid.x;
	mov.u32 	%r5, %ntid.y;
	mad.lo.s32 	%r6, %r5, %r4, %r1;
	mad.lo.s32 	%r7, %r6, %r2, %r3;
	mul.wide.s32 	%rd5, %r7, 4;
	add.s64 	%rd6, %rd4, %rd5;
	ld.global.f32 	%f1, [%rd6];
	add.s64 	%rd7, %rd3, %rd5;
	st.global.f32 	[%rd7], %f1;
	ret;

}


// ===== COMPILED SASS (sm_100) =====

	.target	sm_100

	.elftype	@"ET_EXEC"


//--------------------- .note.nv.tkinfo           --------------------------
	.section	.note.nv.tkinfo,"",@"SHT_NOTE"
	.sectionflags	@"SHF_NOTE_NV_TKINFO"
	.tkinfo
        /*0018*/ 	.word	0x00000002
        /*0030*/ 	.string	""
        /*0030*/ 	.string	"ptxas"
        /*0030*/ 	.string	"Cuda compilation tools, release 13.0, V13.0.88"
        /*0030*/ 	.string	"Build cuda_13.0.r13.0/compiler.36424714_0"
        /*0030*/ 	.string	"-arch sm_100 -m 64 "



//--------------------- .note.nv.cuinfo           --------------------------
	.section	.note.nv.cuinfo,"",@"SHT_NOTE"
	.sectionflags	@"SHF_NOTE_NV_CUINFO"
        /*0018*/ 	.short	0x0002
        /*001a*/ 	.short	0x0064
        /*001c*/ 	.short	0x0082
	.zero		2


//--------------------- .nv.info                  --------------------------
	.section	.nv.info,"",@"SHT_CUDA_INFO"
	.align	4


	//----- nvinfo : EIATTR_REGCOUNT
	.align		4
        /*0000*/ 	.byte	0x04, 0x2f
        /*0002*/ 	.short	(.L_1 - .L_0)
	.align		4
.L_0:
        /*0004*/ 	.word	index@(_Z5step1PfS_f)
        /*0008*/ 	.word	0x00000010


	//----- nvinfo : EIATTR_FRAME_SIZE
	.align		4
.L_1:
        /*000c*/ 	.byte	0x04, 0x11
        /*000e*/ 	.short	(.L_3 - .L_2)
	.align		4
.L_2:
        /*0010*/ 	.word	index@(_Z5step1PfS_f)
        /*0014*/ 	.word	0x00000000


	//----- nvinfo : EIATTR_REGCOUNT
	.align		4
.L_3:
        /*0018*/ 	.byte	0x04, 0x2f
        /*001a*/ 	.short	(.L_5 - .L_4)
	.align		4
.L_4:
        /*001c*/ 	.word	index@(_Z5step2PfS_)
        /*0020*/ 	.word	0x0000000c


	//----- nvinfo : EIATTR_FRAME_SIZE
	.align		4
.L_5:
        /*0024*/ 	.byte	0x04, 0x11
        /*0026*/ 	.short	(.L_7 - .L_6)
	.align		4
.L_6:
        /*0028*/ 	.word	index@(_Z5step2PfS_)
        /*002c*/ 	.word	0x00000000


	//----- nvinfo : EIATTR_REGCOUNT
	.align		4
.L_7:
        /*0030*/ 	.byte	0x04, 0x2f
        /*0032*/ 	.short	(.L_9 - .L_8)
	.align		4
.L_8:
        /*0034*/ 	.word	index@(_Z4copyPfS_)
        /*0038*/ 	.word	0x0000000a


	//----- nvinfo : EIATTR_FRAME_SIZE
	.align		4
.L_9:
        /*003c*/ 	.byte	0x04, 0x11
        /*003e*/ 	.short	(.L_11 - .L_10)
	.align		4
.L_10:
        /*0040*/ 	.word	index@(_Z4copyPfS_)
        /*0044*/ 	.word	0x00000000


	//----- nvinfo : EIATTR_MIN_STACK_SIZE
	.align		4
.L_11:
        /*0048*/ 	.byte	0x04, 0x12
        /*004a*/ 	.short	(.L_13 - .L_12)
	.align		4
.L_12:
        /*004c*/ 	.word	index@(_Z4copyPfS_)
        /*0050*/ 	.word	0x00000000


	//----- nvinfo : EIATTR_MIN_STACK_SIZE
	.align		4
.L_13:
        /*0054*/ 	.byte	0x04, 0x12
        /*0056*/ 	.short	(.L_15 - .L_14)
	.align		4
.L_14:
        /*0058*/ 	.word	index@(_Z5step2PfS_)
        /*005c*/ 	.word	0x00000000


	//----- nvinfo : EIATTR_MIN_STACK_SIZE
	.align		4
.L_15:
        /*0060*/ 	.byte	0x04, 0x12
        /*0062*/ 	.short	(.L_17 - .L_16)
	.align		4
.L_16:
        /*0064*/ 	.word	index@(_Z5step1PfS_f)
        /*0068*/ 	.word	0x00000000
.L_17:


//--------------------- .nv.compat                --------------------------
	.section	.nv.compat,"",@"SHT_CUDA_COMPAT_INFO"
	.align	4
        /*0000*/ 	.byte	0x02, 0x09, 0x00, 0x00, 0x02, 0x02, 0x01, 0x00, 0x02, 0x05, 0x05, 0x00, 0x03, 0x07, 0x01, 0x01
        /*0010*/ 	.byte	0x02, 0x03, 0x00, 0x00, 0x02, 0x06, 0x01, 0x00, 0x04, 0x0b, 0x08, 0x00, 0x09, 0x00, 0x00, 0x00
        /*0020*/ 	.byte	0x00, 0x00, 0x00, 0x00


//--------------------- .nv.info._Z4copyPfS_      --------------------------
	.section	.nv.info._Z4copyPfS_,"",@"SHT_CUDA_INFO"
	.sectionflags	@""
	.align	4


	//----- nvinfo : EIATTR_CUDA_API_VERSION
	.align		4
        /*0000*/ 	.byte	0x04, 0x37
        /*0002*/ 	.short	(.L_19 - .L_18)
.L_18:
        /*0004*/ 	.word	0x00000082


	//----- nvinfo : EIATTR_KPARAM_INFO
	.align		4
.L_19:
        /*0008*/ 	.byte	0x04, 0x17
        /*000a*/ 	.short	(.L_21 - .L_20)
.L_20:
        /*000c*/ 	.word	0x00000000
        /*0010*/ 	.short	0x0001
        /*0012*/ 	.short	0x0008
        /*0014*/ 	.byte	0x00, 0xf5, 0x21, 0x00


	//----- nvinfo : EIATTR_KPARAM_INFO
	.align		4
.L_21:
        /*0018*/ 	.byte	0x04, 0x17
        /*001a*/ 	.short	(.L_23 - .L_22)
.L_22:
        /*001c*/ 	.word	0x00000000
        /*0020*/ 	.short	0x0000
        /*0022*/ 	.short	0x0000
        /*0024*/ 	.byte	0x00, 0xf5, 0x21, 0x00


	//----- nvinfo : EIATTR_SPARSE_MMA_MASK
	.align		4
.L_23:
        /*0028*/ 	.byte	0x03, 0x50
        /*002a*/ 	.short	0x0000


	//----- nvinfo : EIATTR_MAXREG_COUNT
	.align		4
        /*002c*/ 	.byte	0x03, 0x1b
        /*002e*/ 	.short	0x00ff


	//----- nvinfo : EIATTR_MERCURY_ISA_VERSION
	.align		4
        /*0030*/ 	.byte	0x03, 0x5f
        /*0032*/ 	.short	0x0101


	//----- nvinfo : EIATTR_VRC_CTA_INIT_COUNT
	.align		4
        /*0034*/ 	.byte	0x02, 0x4a
	.zero		1
	.zero		1


	//----- nvinfo : EIATTR_EXIT_INSTR_OFFSETS
	.align		4
        /*0038*/ 	.byte	0x04, 0x1c
        /*003a*/ 	.short	(.L_25 - .L_24)


	//   ....[0]....
.L_24:
        /*003c*/ 	.word	0x000000f0


	//----- nvinfo : EIATTR_CBANK_PARAM_SIZE
	.align		4
.L_25:
        /*0040*/ 	.byte	0x03, 0x19
        /*0042*/ 	.short	0x0010


	//----- nvinfo : EIATTR_PARAM_CBANK
	.align		4
        /*0044*/ 	.byte	0x04, 0x0a
        /*0046*/ 	.short	(.L_27 - .L_26)
	.align		4
.L_26:
        /*0048*/ 	.word	index@(.nv.constant0._Z4copyPfS_)
        /*004c*/ 	.short	0x0380
        /*004e*/ 	.short	0x0010


	//----- nvinfo : EIATTR_SW_WAR
	.align		4
.L_27:
        /*0050*/ 	.byte	0x04, 0x36
        /*0052*/ 	.short	(.L_29 - .L_28)
.L_28:
        /*0054*/ 	.word	0x00000008
.L_29:


//--------------------- .nv.info._Z5step2PfS_     --------------------------
	.section	.nv.info._Z5step2PfS_,"",@"SHT_CUDA_INFO"
	.sectionflags	@""
	.align	4


	//----- nvinfo : EIATTR_CUDA_API_VERSION
	.align		4
        /*0000*/ 	.byte	0x04, 0x37
        /*0002*/ 	.short	(.L_31 - .L_30)
.L_30:
        /*0004*/ 	.word	0x00000082


	//----- nvinfo : EIATTR_KPARAM_INFO
	.align		4
.L_31:
        /*0008*/ 	.byte	0x04, 0x17
        /*000a*/ 	.short	(.L_33 - .L_32)
.L_32:
        /*000c*/ 	.word	0x00000000
        /*0010*/ 	.short	0x0001
        /*0012*/ 	.short	0x0008
        /*0014*/ 	.byte	0x00, 0xf5, 0x21, 0x00


	//----- nvinfo : EIATTR_KPARAM_INFO
	.align		4
.L_33:
        /*0018*/ 	.byte	0x04, 0x17
        /*001a*/ 	.short	(.L_35 - .L_34)
.L_34:
        /*001c*/ 	.word	0x00000000
        /*0020*/ 	.short	0x0000
        /*0022*/ 	.short	0x0000
        /*0024*/ 	.byte	0x00, 0xf5, 0x21, 0x00


	//----- nvinfo : EIATTR_SPARSE_MMA_MASK
	.align		4
.L_35:
        /*0028*/ 	.byte	0x03, 0x50
        /*002a*/ 	.short	0x0000


	//----- nvinfo : EIATTR_MAXREG_COUNT
	.align		4
        /*002c*/ 	.byte	0x03, 0x1b
        /*002e*/ 	.short	0x00ff


	//----- nvinfo : EIATTR_MERCURY_ISA_VERSION
	.align		4
        /*0030*/ 	.byte	0x03, 0x5f
        /*0032*/ 	.short	0x0101


	//----- nvinfo : EIATTR_VRC_CTA_INIT_COUNT
	.align		4
        /*0034*/ 	.byte	0x02, 0x4a
	.zero		1
	.zero		1


	//----- nvinfo : EIATTR_EXIT_INSTR_OFFSETS
	.align		4
        /*0038*/ 	.byte	0x04, 0x1c
        /*003a*/ 	.short	(.L_37 - .L_36)


	//   ....[0]....
.L_36:
        /*003c*/ 	.word	0x00000110


	//----- nvinfo : EIATTR_CBANK_PARAM_SIZE
	.align		4
.L_37:
        /*0040*/ 	.byte	0x03, 0x19
        /*0042*/ 	.short	0x0010


	//----- nvinfo : EIATTR_PARAM_CBANK
	.align		4
        /*0044*/ 	.byte	0x04, 0x0a
        /*0046*/ 	.short	(.L_39 - .L_38)
	.align		4
.L_38:
        /*0048*/ 	.word	index@(.nv.constant0._Z5step2PfS_)
        /*004c*/ 	.short	0x0380
        /*004e*/ 	.short	0x0010


	//----- nvinfo : EIATTR_SW_WAR
	.align		4
.L_39:
        /*0050*/ 	.byte	0x04, 0x36
        /*0052*/ 	.short	(.L_41 - .L_40)
.L_40:
        /*0054*/ 	.word	0x00000008
.L_41:


//--------------------- .nv.info._Z5step1PfS_f    --------------------------
	.section	.nv.info._Z5step1PfS_f,"",@"SHT_CUDA_INFO"
	.sectionflags	@""
	.align	4


	//----- nvinfo : EIATTR_CUDA_API_VERSION
	.align		4
        /*0000*/ 	.byte	0x04, 0x37
        /*0002*/ 	.short	(.L_43 - .L_42)
.L_42:
        /*0004*/ 	.word	0x00000082


	//----- nvinfo : EIATTR_KPARAM_INFO
	.align		4
.L_43:
        /*0008*/ 	.byte	0x04, 0x17
        /*000a*/ 	.short	(.L_45 - .L_44)
.L_44:
        /*000c*/ 	.word	0x00000000
        /*0010*/ 	.short	0x0002
        /*0012*/ 	.short	0x0010
        /*0014*/ 	.byte	0x00, 0xf0, 0x11, 0x00


	//----- nvinfo : EIATTR_KPARAM_INFO
	.align		4
.L_45:
        /*0018*/ 	.byte	0x04, 0x17
        /*001a*/ 	.short	(.L_47 - .L_46)
.L_46:
        /*001c*/ 	.word	0x00000000
        /*0020*/ 	.short	0x0001
        /*0022*/ 	.short	0x0008
        /*0024*/ 	.byte	0x00, 0xf5, 0x21, 0x00


	//----- nvinfo : EIATTR_KPARAM_INFO
	.align		4
.L_47:
        /*0028*/ 	.byte	0x04, 0x17
        /*002a*/ 	.short	(.L_49 - .L_48)
.L_48:
        /*002c*/ 	.word	0x00000000
        /*0030*/ 	.short	0x0000
        /*0032*/ 	.short	0x0000
        /*0034*/ 	.byte	0x00, 0xf5, 0x21, 0x00


	//----- nvinfo : EIATTR_SPARSE_MMA_MASK
	.align		4
.L_49:
        /*0038*/ 	.byte	0x03, 0x50
        /*003a*/ 	.short	0x0000


	//----- nvinfo : EIATTR_MAXREG_COUNT
	.align		4
        /*003c*/ 	.byte	0x03, 0x1b
        /*003e*/ 	.short	0x00ff


	//----- nvinfo : EIATTR_MERCURY_ISA_VERSION
	.align		4
        /*0040*/ 	.byte	0x03, 0x5f
        /*0042*/ 	.short	0x0101


	//----- nvinfo : EIATTR_VRC_CTA_INIT_COUNT
	.align		4
        /*0044*/ 	.byte	0x02, 0x4a
	.zero		1
	.zero		1


	//----- nvinfo : EIATTR_EXIT_INSTR_OFFSETS
	.align		4
        /*0048*/ 	.byte	0x04, 0x1c
        /*004a*/ 	.short	(.L_51 - .L_50)


	//   ....[0]....
.L_50:
        /*004c*/ 	.word	0x00000280


	//----- nvinfo : EIATTR_CBANK_PARAM_SIZE
	.align		4
.L_51:
        /*0050*/ 	.byte	0x03, 0x19
        /*0052*/ 	.short	0x0014


	//----- nvinfo : EIATTR_PARAM_CBANK
	.align		4
        /*0054*/ 	.byte	0x04, 0x0a
        /*0056*/ 	.short	(.L_53 - .L_52)
	.align		4
.L_52:
        /*0058*/ 	.word	index@(.nv.constant0._Z5step1PfS_f)
        /*005c*/ 	.short	0x0380
        /*005e*/ 	.short	0x0014


	//----- nvinfo : EIATTR_SW_WAR
	.align		4
.L_53:
        /*0060*/ 	.byte	0x04, 0x36
        /*0062*/ 	.short	(.L_55 - .L_54)
.L_54:
        /*0064*/ 	.word	0x00000008
.L_55:


//--------------------- .nv.callgraph             --------------------------
	.section	.nv.callgraph,"",@"SHT_CUDA_CALLGRAPH"
	.align	4
	.sectionentsize	8
	.align		4
        /*0000*/ 	.word	0x00000000
	.align		4
        /*0004*/ 	.word	0xffffffff
	.align		4
        /*0008*/ 	.word	0x00000000
	.align		4
        /*000c*/ 	.word	0xfffffffe
	.align		4
        /*0010*/ 	.word	0x00000000
	.align		4
        /*0014*/ 	.word	0xfffffffd
	.align		4
        /*0018*/ 	.word	0x00000000
	.align		4
        /*001c*/ 	.word	0xfffffffc


//--------------------- .text._Z4copyPfS_         --------------------------
	.section	.text._Z4copyPfS_,"ax",@progbits
	.align	128
        .global         _Z4copyPfS_
        .type           _Z4copyPfS_,@function
        .size           _Z4copyPfS_,(.L_x_3 - _Z4copyPfS_)
        .other          _Z4copyPfS_,@"STO_CUDA_ENTRY STV_DEFAULT"
_Z4copyPfS_:
.text._Z4copyPfS_:
[----:B------:R-:W-:Y:S01]  /*0000*/  LDC R1, c[0x0][0x37c] ;  /* 0x0000df00ff017b82 */ /* 0x000fe20000000800 */
[----:B------:R-:W0:Y:S01]  /*0010*/  S2R R0, SR_TID.Y ;  /* 0x0000000000007919 */ /* 0x000e220000002200 */
[----:B------:R-:W1:Y:S06]  /*0020*/  LDCU UR6, c[0x0][0x360] ;  /* 0x00006c00ff0677ac */ /* 0x000e6c0008000800 */
[----:B------:R-:W0:Y:S01]  /*0030*/  S2UR UR7, SR_CTAID.X ;  /* 0x00000000000779c3 */ /* 0x000e220000002500 */
[----:B------:R-:W1:Y:S01]  /*0040*/  S2R R7, SR_TID.X ;  /* 0x0000000000077919 */ /* 0x000e620000002100 */
[----:B------:R-:W2:Y:S06]  /*0050*/  LDCU.64 UR4, c[0x0][0x358] ;  /* 0x00006b00ff0477ac */ /* 0x000eac0008000a00 */
[----:B------:R-:W0:Y:S08]  /*0060*/  LDC R5, c[0x0][0x364] ;  /* 0x0000d900ff057b82 */ /* 0x000e300000000800 */
[----:B------:R-:W3:Y:S01]  /*0070*/  LDC.64 R2, c[0x0][0x388] ;  /* 0x0000e200ff027b82 */ /* 0x000ee20000000a00 */
[----:B0-----:R-:W-:-:S07]  /*0080*/  IMAD R0, R5, UR7, R0 ;  /* 0x0000000705007c24 */ /* 0x001fce000f8e0200 */
[----:B------:R-:W0:Y:S01]  /*0090*/  LDC.64 R4, c[0x0][0x380] ;  /* 0x0000e000ff047b82 */ /* 0x000e220000000a00 */
[----:B-1----:R-:W-:-:S04]  /*00a0*/  IMAD R7, R0, UR6, R7 ;  /* 0x0000000600077c24 */ /* 0x002fc8000f8e0207 */
[----:B---3--:R-:W-:-:S06]  /*00b0*/  IMAD.WIDE R2, R7, 0x4, R2 ;  /* 0x0000000407027825 */ /* 0x008fcc00078e0202 */
[----:B--2---:R-:W2:Y:S01]  /*00c0*/  LDG.E R3, desc[UR4][R2.64] ;  /* 0x0000000402037981 */ /* 0x004ea2000c1e1900 */
[----:B0-----:R-:W-:-:S05]  /*00d0*/  IMAD.WIDE R4, R7, 0x4, R4 ;  /* 0x0000000407047825 */ /* 0x001fca00078e0204 */
[----:B--2---:R-:W-:Y:S01]  /*00e0*/  STG.E desc[UR4][R4.64], R3 ;  /* 0x0000000304007986 */ /* 0x004fe2000c101904 */
[----:B------:R-:W-:Y:S05]  /*00f0*/  EXIT ;  /* 0x000000000000794d */ /* 0x000fea0003800000 */
.L_x_0:
[----:B------:R-:W-:-:S00]  /*0100*/  BRA `(.L_x_0) ;  /* 0xfffffffc00fc7947 */ /* 0x000fc0000383ffff */
[----:B------:R-:W-:-:S00]  /*0110*/  NOP ;  /* 0x0000000000007918 */ /* 0x000fc00000000000 */
        /* <DEDUP_REMOVED lines=14> */
.L_x_3:


//--------------------- .text._Z5step2PfS_        --------------------------
	.section	.text._Z5step2PfS_,"ax",@progbits
	.align	128
        .global         _Z5step2PfS_
        .type           _Z5step2PfS_,@function
        .size           _Z5step2PfS_,(.L_x_4 - _Z5step2PfS_)
        .other          _Z5step2PfS_,@"STO_CUDA_ENTRY STV_DEFAULT"
_Z5step2PfS_:
.text._Z5step2PfS_:
[----:B------:R-:W-:Y:S01]  /*0000*/  LDC R1, c[0x0][0x37c] ;  /* 0x0000df00ff017b82 */ /* 0x000fe20000000800 */
[----:B------:R-:W0:Y:S01]  /*0010*/  S2R R0, SR_TID.Y ;  /* 0x0000000000007919 */ /* 0x000e220000002200 */
[----:B------:R-:W1:Y:S06]  /*0020*/  LDCU UR6, c[0x0][0x360] ;  /* 0x00006c00ff0677ac */ /* 0x000e6c0008000800 */
[----:B------:R-:W0:Y:S01]  /*0030*/  S2UR UR7, SR_CTAID.X ;  /* 0x00000000000779c3 */ /* 0x000e220000002500 */
[----:B------:R-:W1:Y:S01]  /*0040*/  S2R R7, SR_TID.X ;  /* 0x0000000000077919 */ /* 0x000e620000002100 */
[----:B------:R-:W2:Y:S06]  /*0050*/  LDCU.64 UR4, c[0x0][0x358] ;  /* 0x00006b00ff0477ac */ /* 0x000eac0008000a00 */
[----:B------:R-:W0:Y:S08]  /*0060*/  LDC R9, c[0x0][0x364] ;  /* 0x0000d900ff097b82 */ /* 0x000e300000000800 */
[----:B------:R-:W3:Y:S08]  /*0070*/  LDC.64 R4, c[0x0][0x388] ;  /* 0x0000e200ff047b82 */ /* 0x000ef00000000a00 */
[----:B------:R-:W4:Y:S01]  /*0080*/  LDC.64 R2, c[0x0][0x380] ;  /* 0x0000e000ff027b82 */ /* 0x000f220000000a00 */
[----:B0-----:R-:W-:-:S04]  /*0090*/  IMAD R0, R9, UR7, R0 ;  /* 0x0000000709007c24 */ /* 0x001fc8000f8e0200 */
[----:B-1----:R-:W-:-:S04]  /*00a0*/  IMAD R7, R0, UR6, R7 ;  /* 0x0000000600077c24 */ /* 0x002fc8000f8e0207 */
[----:B---3--:R-:W-:-:S06]  /*00b0*/  IMAD.WIDE R4, R7, 0x4, R4 ;  /* 0x0000000407047825 */ /* 0x008fcc00078e0204 */
[----:B--2---:R-:W2:Y:S01]  /*00c0*/  LDG.E R5, desc[UR4][R4.64] ;  /* 0x0000000404057981 */ /* 0x004ea2000c1e1900 */
[----:B----4-:R-:W-:-:S05]  /*00d0*/  IMAD.WIDE R2, R7, 0x4, R2 ;  /* 0x0000000407027825 */ /* 0x010fca00078e0202 */
[----:B------:R-:W2:Y:S02]  /*00e0*/  LDG.E R0, desc[UR4][R2.64] ;  /* 0x0000000402007981 */ /* 0x000ea4000c1e1900 */
[----:B--2---:R-:W-:-:S05]  /*00f0*/  FADD R7, R0, R5 ;  /* 0x0000000500077221 */ /* 0x004fca0000000000 */
[----:B------:R-:W-:Y:S01]  /*0100*/  STG.E desc[UR4][R2.64], R7 ;  /* 0x0000000702007986 */ /* 0x000fe2000c101904 */
[----:B------:R-:W-:Y:S05]  /*0110*/  EXIT ;  /* 0x000000000000794d */ /* 0x000fea0003800000 */
.L_x_1:
        /* <DEDUP_REMOVED lines=14> */
.L_x_4:


//--------------------- .text._Z5step1PfS_f       --------------------------
	.section	.text._Z5step1PfS_f,"ax",@progbits
	.align	128
        .global         _Z5step1PfS_f
        .type           _Z5step1PfS_f,@function
        .size           _Z5step1PfS_f,(.L_x_5 - _Z5step1PfS_f)
        .other          _Z5step1PfS_f,@"STO_CUDA_ENTRY STV_DEFAULT"
_Z5step1PfS_f:
.text._Z5step1PfS_f:
[----:B------:R-:W-:Y:S01]  /*0000*/  LDC R1, c[0x0][0x37c] ;  /* 0x0000df00ff017b82 */ /* 0x000fe20000000800 */
[----:B------:R-:W0:Y:S07]  /*0010*/  S2R R7, SR_TID.Y ;  /* 0x0000000000077919 */ /* 0x000e2e0000002200 */
[----:B------:R-:W1:Y:S01]  /*0020*/  LDC R8, c[0x0][0x360] ;  /* 0x0000d800ff087b82 */ /* 0x000e620000000800 */
[----:B------:R-:W2:Y:S01]  /*0030*/  LDCU UR8, c[0x0][0x364] ;  /* 0x00006c80ff0877ac */ /* 0x000ea20008000800 */
[----:B------:R-:W3:Y:S01]  /*0040*/  S2R R0, SR_TID.X ;  /* 0x0000000000007919 */ /* 0x000ee20000002100 */
[----:B------:R-:W4:Y:S05]  /*0050*/  LDCU.64 UR6, c[0x0][0x358] ;  /* 0x00006b00ff0677ac */ /* 0x000f2a0008000a00 */
[----:B------:R-:W1:Y:S08]  /*0060*/  S2UR UR5, SR_CTAID.X ;  /* 0x00000000000579c3 */ /* 0x000e700000002500 */
[----:B------:R-:W5:Y:S01]  /*0070*/  LDC R6, c[0x0][0x370] ;  /* 0x0000dc00ff067b82 */ /* 0x000f620000000800 */
[----:B--2---:R-:W-:-:S07]  /*0080*/  UIADD3 UR4, UPT, UPT, UR8, -0x1, URZ ;  /* 0xffffffff08047890 */ /* 0x004fce000fffe0ff */
[----:B------:R-:W2:Y:S01]  /*0090*/  LDC.64 R2, c[0x0][0x388] ;  /* 0x0000e200ff027b82 */ /* 0x000ea20000000a00 */
[C---:B0-----:R-:W-:Y:S01]  /*00a0*/  ISETP.NE.AND P1, PT, R7.reuse, UR4, PT ;  /* 0x0000000407007c0c */ /* 0x041fe2000bf25270 */
[----:B-1----:R-:W-:Y:S01]  /*00b0*/  IMAD R5, R8, UR5, RZ ;  /* 0x0000000508057c24 */ /* 0x002fe2000f8e02ff */
[C---:B------:R-:W-:Y:S01]  /*00c0*/  LOP3.LUT P0, RZ, R7.reuse, UR5, RZ, 0xfc, !PT ;  /* 0x0000000507ff7c12 */ /* 0x040fe2000f80fcff */
[----:B------:R-:W0:Y:S01]  /*00d0*/  LDCU UR4, c[0x0][0x390] ;  /* 0x00007200ff0477ac */ /* 0x000e220008000800 */
[----:B---3--:R-:W-:-:S04]  /*00e0*/  IMAD R0, R7, R8, R0 ;  /* 0x0000000807007224 */ /* 0x008fc800078e0200 */
[----:B------:R-:W-:Y:S01]  /*00f0*/  IMAD R11, R5, UR8, R0 ;  /* 0x00000008050b7c24 */ /* 0x000fe2000f8e0200 */
[----:B------:R-:W-:Y:S02]  /*0100*/  IADD3 R4, PT, PT, R0, -R8, RZ ;  /* 0x8000000800047210 */ /* 0x000fe40007ffe0ff */
[----:B-----5:R-:W-:-:S03]  /*0110*/  IADD3 R6, PT, PT, R6, -0x1, RZ ;  /* 0xffffffff06067810 */ /* 0x020fc60007ffe0ff */
[----:B------:R-:W-:Y:S01]  /*0120*/  IMAD R0, R5, UR8, R4 ;  /* 0x0000000805007c24 */ /* 0x000fe2000f8e0204 */
[----:B------:R-:W-:Y:S01]  /*0130*/  ISETP.NE.AND P2, PT, R6, UR5, PT ;  /* 0x0000000506007c0c */ /* 0x000fe2000bf45270 */
[----:B--2---:R-:W-:-:S03]  /*0140*/  IMAD.WIDE R4, R11, 0x4, R2 ;  /* 0x000000040b047825 */ /* 0x004fc600078e0202 */
[----:B------:R-:W-:Y:S02]  /*0150*/  SEL R7, R11, R0, !P0 ;  /* 0x000000000b077207 */ /* 0x000fe40004000000 */
[----:B------:R-:W-:Y:S01]  /*0160*/  @!P1 SEL R8, R8, RZ, P2 ;  /* 0x000000ff08089207 */ /* 0x000fe20001000000 */
[----:B----4-:R-:W2:Y:S02]  /*0170*/  LDG.E R10, desc[UR6][R4.64+0x4] ;  /* 0x00000406040a7981 */ /* 0x010ea4000c1e1900 */
[--C-:B------:R-:W-:Y:S01]  /*0180*/  IMAD.WIDE R6, R7, 0x4, R2.reuse ;  /* 0x0000000407067825 */ /* 0x100fe200078e0202 */
[----:B------:R-:W-:Y:S01]  /*0190*/  IADD3 R9, PT, PT, R11, R8, RZ ;  /* 0x000000080b097210 */ /* 0x000fe20007ffe0ff */
[----:B------:R-:W2:Y:S04]  /*01a0*/  LDG.E R13, desc[UR6][R4.64+-0x4] ;  /* 0xfffffc06040d7981 */ /* 0x000ea8000c1e1900 */
[----:B------:R-:W-:Y:S01]  /*01b0*/  IMAD.WIDE R2, R9, 0x4, R2 ;  /* 0x0000000409027825 */ /* 0x000fe200078e0202 */
[----:B------:R-:W3:Y:S01]  /*01c0*/  LDG.E R7, desc[UR6][R6.64] ;  /* 0x0000000606077981 */ /* 0x000ee2000c1e1900 */
[----:B------:R-:W1:Y:S03]  /*01d0*/  LDC.64 R8, c[0x0][0x380] ;  /* 0x0000e000ff087b82 */ /* 0x000e660000000a00 */
[----:B------:R-:W4:Y:S04]  /*01e0*/  LDG.E R0, desc[UR6][R4.64] ;  /* 0x0000000604007981 */ /* 0x000f28000c1e1900 */
[----:B------:R-:W5:Y:S01]  /*01f0*/  LDG.E R3, desc[UR6][R2.64] ;  /* 0x0000000602037981 */ /* 0x000f62000c1e1900 */
[----:B-1----:R-:W-:-:S04]  /*0200*/  IMAD.WIDE R8, R11, 0x4, R8 ;  /* 0x000000040b087825 */ /* 0x002fc800078e0208 */
[----:B--2---:R-:W-:-:S04]  /*0210*/  FADD R10, R10, R13 ;  /* 0x0000000d0a0a7221 */ /* 0x004fc80000000000 */
[----:B---3--:R-:W-:-:S04]  /*0220*/  FADD R10, R10, R7 ;  /* 0x000000070a0a7221 */ /* 0x008fc80000000000 */
[----:B-----5:R-:W-:-:S04]  /*0230*/  FADD R13, R10, R3 ;  /* 0x000000030a0d7221 */ /* 0x020fc80000000000 */
[----:B----4-:R-:W-:-:S04]  /*0240*/  FFMA R13, R0, -4, R13 ;  /* 0xc0800000000d7823 */ /* 0x010fc8000000000d */
[----:B0-----:R-:W-:-:S04]  /*0250*/  FMUL R13, R13, UR4 ;  /* 0x000000040d0d7c20 */ /* 0x001fc80008400000 */
[----:B------:R-:W-:-:S05]  /*0260*/  FFMA R13, R0, 2, R13 ;  /* 0x40000000000d7823 */ /* 0x000fca000000000d */
[----:B------:R-:W-:Y:S01]  /*0270*/  STG.E desc[UR6][R8.64], R13 ;  /* 0x0000000d08007986 */ /* 0x000fe2000c101906 */
[----:B------:R-:W-:Y:S05]  /*0280*/  EXIT ;  /* 0x000000000000794d */ /* 0x000fea0003800000 */
.L_x_2:
        /* <DEDUP_REMOVED lines=15> */
.L_x_5:


//--------------------- .nv.shared.reserved.0     --------------------------
	.section	.nv.shared.reserved.0,"aw",@nobits
	.weak		__nv_reservedSMEM_offset_0_alias
	.size		__nv_reservedSMEM_offset_0_alias, 0, 64
	.other		__nv_reservedSMEM_offset_0_alias,@"STO_CUDA_RESERVED_SHARED STV_DEFAULT"
__nv_reservedSMEM_offset_0_alias:
	.zero		0
	.zero		64


//--------------------- .nv.constant0._Z4copyPfS_ --------------------------
	.section	.nv.constant0._Z4copyPfS_,"a",@progbits
	.sectionflags	@""
	.align	4
.nv.constant0._Z4copyPfS_:
	.zero		912


//--------------------- .nv.constant0._Z5step2PfS_ --------------------------
	.section	.nv.constant0._Z5step2PfS_,"a",@progbits
	.sectionflags	@""
	.align	4
.nv.constant0._Z5step2PfS_:
	.zero		912


//--------------------- .nv.constant0._Z5step1PfS_f --------------------------
	.section	.nv.constant0._Z5step1PfS_f,"a",@progbits
	.sectionflags	@""
	.align	4
.nv.constant0._Z5step1PfS_f:
	.zero		916


//--------------------- SYMBOLS --------------------------

	.type		.nv.reservedSmem.offset0,@object
	.size		.nv.reservedSmem.offset0,0x4
